	.headerflags	@"EF_CUDA_TEXMODE_UNIFIED EF_CUDA_64BIT_ADDRESS EF_CUDA_ACCELERATORS EF_CUDA_SM90 EF_CUDA_VIRTUAL_SM(EF_CUDA_SM90)"
	.elftype	@"ET_EXEC"


//--------------------- .nv.info                  --------------------------
	.section	.nv.info,"",@"SHT_CUDA_INFO"
	.align	4


	//----- nvinfo : EIATTR_REGCOUNT
	.align		4
        /*0000*/ 	.byte	0x04, 0x2f
        /*0002*/ 	.short	(.L_1 - .L_0)
	.align		4
.L_0:
        /*0004*/ 	.word	index@(triton_poi_fused_max_pool2d_with_indices_13)
        /*0008*/ 	.word	0x00000012


	//----- nvinfo : EIATTR_MIN_STACK_SIZE
	.align		4
.L_1:
        /*000c*/ 	.byte	0x04, 0x12
        /*000e*/ 	.short	(.L_3 - .L_2)
	.align		4
.L_2:
        /*0010*/ 	.word	index@(triton_poi_fused_max_pool2d_with_indices_13)
        /*0014*/ 	.word	0x00000000


	//----- nvinfo : EIATTR_FRAME_SIZE
	.align		4
.L_3:
        /*0018*/ 	.byte	0x04, 0x11
        /*001a*/ 	.short	(.L_5 - .L_4)
	.align		4
.L_4:
        /*001c*/ 	.word	index@(triton_poi_fused_max_pool2d_with_indices_13)
        /*0020*/ 	.word	0x00000000


	//----- nvinfo : EIATTR_MIN_STACK_SIZE
	.align		4
.L_5:
        /*0024*/ 	.byte	0x04, 0x12
        /*0026*/ 	.short	(.L_7 - .L_6)
	.align		4
.L_6:
        /*0028*/ 	.word	index@(triton_poi_fused_max_pool2d_with_indices_13)
        /*002c*/ 	.word	0x00000000
.L_7:


//--------------------- .nv.info.triton_poi_fused_max_pool2d_with_indices_13 --------------------------
	.section	.nv.info.triton_poi_fused_max_pool2d_with_indices_13,"",@"SHT_CUDA_INFO"
	.sectionflags	@""
	.align	4


	//----- nvinfo : EIATTR_CUDA_API_VERSION
	.align		4
        /*0000*/ 	.byte	0x04, 0x37
        /*0002*/ 	.short	(.L_9 - .L_8)
.L_8:
        /*0004*/ 	.word	0x0000007c


	//----- nvinfo : EIATTR_KPARAM_INFO
	.align		4
.L_9:
        /*0008*/ 	.byte	0x04, 0x17
        /*000a*/ 	.short	(.L_11 - .L_10)
.L_10:
        /*000c*/ 	.word	0x00000000
        /*0010*/ 	.short	0x0003
        /*0012*/ 	.short	0x0018
        /*0014*/ 	.byte	0x00, 0xf0, 0x11, 0x00


	//----- nvinfo : EIATTR_KPARAM_INFO
	.align		4
.L_11:
        /*0018*/ 	.byte	0x04, 0x17
        /*001a*/ 	.short	(.L_13 - .L_12)
.L_12:
        /*001c*/ 	.word	0x00000000
        /*0020*/ 	.short	0x0002
        /*0022*/ 	.short	0x0010
        /*0024*/ 	.byte	0x00, 0xf4, 0x21, 0x00


	//----- nvinfo : EIATTR_KPARAM_INFO
	.align		4
.L_13:
        /*0028*/ 	.byte	0x04, 0x17
        /*002a*/ 	.short	(.L_15 - .L_14)
.L_14:
        /*002c*/ 	.word	0x00000000
        /*0030*/ 	.short	0x0001
        /*0032*/ 	.short	0x0008
        /*0034*/ 	.byte	0x00, 0xf4, 0x21, 0x00


	//----- nvinfo : EIATTR_KPARAM_INFO
	.align		4
.L_15:
        /*0038*/ 	.byte	0x04, 0x17
        /*003a*/ 	.short	(.L_17 - .L_16)
.L_16:
        /*003c*/ 	.word	0x00000000
        /*0040*/ 	.short	0x0000
        /*0042*/ 	.short	0x0000
        /*0044*/ 	.byte	0x00, 0xf4, 0x21, 0x00


	//----- nvinfo : EIATTR_SPARSE_MMA_MASK
	.align		4
.L_17:
        /*0048*/ 	.byte	0x03, 0x50
        /*004a*/ 	.short	0x0000


	//----- nvinfo : EIATTR_MAXREG_COUNT
	.align		4
        /*004c*/ 	.byte	0x03, 0x1b
        /*004e*/ 	.short	0x00ff


	//----- nvinfo : EIATTR_EXIT_INSTR_OFFSETS
	.align		4
        /*0050*/ 	.byte	0x04, 0x1c
        /*0052*/ 	.short	(.L_19 - .L_18)


	//   ....[0]....
.L_18:
        /*0054*/ 	.word	0x00000230


	//----- nvinfo : EIATTR_REQNTID
	.align		4
.L_19:
        /*0058*/ 	.byte	0x04, 0x10
        /*005a*/ 	.short	(.L_21 - .L_20)
.L_20:
        /*005c*/ 	.word	0x00000100
        /*0060*/ 	.word	0x00000001
        /*0064*/ 	.word	0x00000001


	//----- nvinfo : EIATTR_CBANK_PARAM_SIZE
	.align		4
.L_21:
        /*0068*/ 	.byte	0x03, 0x19
        /*006a*/ 	.short	0x001c


	//----- nvinfo : EIATTR_PARAM_CBANK
	.align		4
        /*006c*/ 	.byte	0x04, 0x0a
        /*006e*/ 	.short	(.L_23 - .L_22)
	.align		4
.L_22:
        /*0070*/ 	.word	index@(.nv.constant0.triton_poi_fused_max_pool2d_with_indices_13)
        /*0074*/ 	.short	0x0210
        /*0076*/ 	.short	0x001c


	//----- nvinfo : EIATTR_SW_WAR
	.align		4
.L_23:
        /*0078*/ 	.byte	0x04, 0x36
        /*007a*/ 	.short	(.L_25 - .L_24)
.L_24:
        /*007c*/ 	.word	0x00000008
.L_25:


//--------------------- .nv.callgraph             --------------------------
	.section	.nv.callgraph,"",@"SHT_CUDA_CALLGRAPH"
	.align	4
	.sectionentsize	8
	.align		4
        /*0000*/ 	.word	0x00000000
	.align		4
        /*0004*/ 	.word	0xffffffff
	.align		4
        /*0008*/ 	.word	0x00000000
	.align		4
        /*000c*/ 	.word	0xfffffffe
	.align		4
        /*0010*/ 	.word	0x00000000
	.align		4
        /*0014*/ 	.word	0xfffffffd
	.align		4
        /*0018*/ 	.word	0x00000000
	.align		4
        /*001c*/ 	.word	0xfffffffc


//--------------------- .text.triton_poi_fused_max_pool2d_with_indices_13 --------------------------
	.section	.text.triton_poi_fused_max_pool2d_with_indices_13,"ax",@progbits
	.align	128
        .global         triton_poi_fused_max_pool2d_with_indices_13
        .type           triton_poi_fused_max_pool2d_with_indices_13,@function
        .size           triton_poi_fused_max_pool2d_with_indices_13,(.L_x_1 - triton_poi_fused_max_pool2d_with_indices_13)
        .other          triton_poi_fused_max_pool2d_with_indices_13,@"STO_CUDA_ENTRY STV_DEFAULT"
triton_poi_fused_max_pool2d_with_indices_13:
.text.triton_poi_fused_max_pool2d_with_indices_13:
[----:B------:R-:W-:Y:S01]  /*0000*/  LDC R1, c[0x0][0x28] ;  /* 0x00000a00ff017b82 */ /* 0x000fe20000000800 */
[----:B------:R-:W1:Y:S07]  /*0010*/  S2R R0, SR_TID.X ;  /* 0x0000000000007919 */ /* 0x000e6e0000002100 */
[----:B------:R-:W2:Y:S01]  /*0020*/  LDC.64 R4, c[0x0][0x210] ;  /* 0x00008400ff047b82 */ /* 0x000ea20000000a00 */
[----:B------:R-:W-:Y:S01]  /*0030*/  ULDC.64 UR4, c[0x0][0x208] ;  /* 0x0000820000047ab9 */ /* 0x000fe20000000a00 */
[----:B------:R-:W-:Y:S01]  /*0040*/  ULDC.64 UR6, c[0x0][0x220] ;  /* 0x0000880000067ab9 */ /* 0x000fe20000000a00 */
[----:B------:R-:W3:Y:S05]  /*0050*/  S2R R11, SR_CTAID.X ;  /* 0x00000000000b7919 */ /* 0x000eea0000002500 */
[----:B------:R-:W4:Y:S01]  /*0060*/  LDC.64 R8, c[0x0][0x218] ;  /* 0x00008600ff087b82 */ /* 0x000f220000000a00 */
[----:B-1----:R-:W-:-:S05]  /*0070*/  IMAD.SHL.U32 R0, R0, 0x2, RZ ;  /* 0x0000000200007824 */ /* 0x002fca00078e00ff */
[----:B------:R-:W-:-:S05]  /*0080*/  LOP3.LUT R0, R0, 0x1fe, RZ, 0xc0, !PT ;  /* 0x000001fe00007812 */ /* 0x000fca00078ec0ff */
[----:B---3--:R-:W-:-:S05]  /*0090*/  IMAD R11, R11, 0x200, R0 ;  /* 0x000002000b0b7824 */ /* 0x008fca00078e0200 */
[----:B------:R-:W-:-:S04]  /*00a0*/  SHF.R.S32.HI R0, RZ, 0x1f, R11 ;  /* 0x0000001fff007819 */ /* 0x000fc8000001140b */
[----:B------:R-:W-:-:S05]  /*00b0*/  LEA.HI R0, R0, R11, RZ, 0xc ;  /* 0x0000000b00007211 */ /* 0x000fca00078f60ff */
[C---:B------:R-:W-:Y:S01]  /*00c0*/  IMAD.SHL.U32 R2, R0.reuse, 0x2, RZ ;  /* 0x0000000200027824 */ /* 0x040fe200078e00ff */
[----:B------:R-:W-:-:S04]  /*00d0*/  LOP3.LUT R0, R0, 0xfffff000, RZ, 0xc0, !PT ;  /* 0xfffff00000007812 */ /* 0x000fc800078ec0ff */
[----:B------:R-:W-:-:S04]  /*00e0*/  LOP3.LUT R2, R2, 0xffffe000, RZ, 0xc0, !PT ;  /* 0xffffe00002027812 */ /* 0x000fc800078ec0ff */
[----:B------:R-:W-:-:S05]  /*00f0*/  IADD3 R3, R2, R11, -R0 ;  /* 0x0000000b02037210 */ /* 0x000fca0007ffe800 */
[C---:B------:R-:W-:Y:S02]  /*0100*/  VIADD R7, R3.reuse, 0x1000 ;  /* 0x0000100003077836 */ /* 0x040fe40000000000 */
[----:B--2---:R-:W-:-:S04]  /*0110*/  IMAD.WIDE R2, R3, 0x4, R4 ;  /* 0x0000000403027825 */ /* 0x004fc800078e0204 */
[----:B------:R-:W-:Y:S02]  /*0120*/  IMAD.WIDE R4, R7, 0x4, R4 ;  /* 0x0000000407047825 */ /* 0x000fe400078e0204 */
[----:B------:R-:W2:Y:S04]  /*0130*/  LDG.E.64 R2, desc[UR4][R2.64] ;  /* 0x0000000402027981 */ /* 0x000ea8000c1e1b00 */
[----:B------:R-:W2:Y:S01]  /*0140*/  LDG.E.64 R12, desc[UR4][R4.64] ;  /* 0x00000004040c7981 */ /* 0x000ea2000c1e1b00 */
[----:B------:R-:W-:-:S04]  /*0150*/  IADD3 R6, P3, R11, UR6, RZ ;  /* 0x000000060b067c10 */ /* 0x000fc8000ff7e0ff */
[----:B------:R-:W-:Y:S02]  /*0160*/  LEA.HI.X.SX32 R7, R11, UR7, 0x1, P3 ;  /* 0x000000070b077c11 */ /* 0x000fe400098f0eff */
[C---:B--2---:R-:W-:Y:S02]  /*0170*/  FSETP.GT.AND P1, PT, R12.reuse, R2, PT ;  /* 0x000000020c00720b */ /* 0x044fe40003f24000 */
[----:B------:R-:W-:Y:S02]  /*0180*/  FSETP.GT.AND P0, PT, R13, R3, PT ;  /* 0x000000030d00720b */ /* 0x000fe40003f04000 */
[----:B------:R-:W-:Y:S02]  /*0190*/  FSETP.NAN.AND P2, PT, R12, R12, PT ;  /* 0x0000000c0c00720b */ /* 0x000fe40003f48000 */
[----:B------:R-:W-:Y:S02]  /*01a0*/  SEL R0, RZ, 0x1, !P1 ;  /* 0x00000001ff007807 */ /* 0x000fe40004800000 */
[----:B------:R-:W-:-:S05]  /*01b0*/  SEL R15, RZ, 0x100, !P0 ;  /* 0x00000100ff0f7807 */ /* 0x000fca0004000000 */
[----:B------:R-:W-:Y:S01]  /*01c0*/  @!P1 SEL R12, R12, R2, P2 ;  /* 0x000000020c0c9207 */ /* 0x000fe20001000000 */
[----:B------:R-:W-:Y:S01]  /*01d0*/  IMAD.IADD R15, R0, 0x1, R15 ;  /* 0x00000001000f7824 */ /* 0x000fe200078e020f */
[----:B------:R-:W-:-:S04]  /*01e0*/  FSETP.NAN.AND P2, PT, R13, R13, PT ;  /* 0x0000000d0d00720b */ /* 0x000fc80003f48000 */
[----:B------:R-:W-:Y:S01]  /*01f0*/  @!P0 SEL R13, R13, R3, P2 ;  /* 0x000000030d0d8207 */ /* 0x000fe20001000000 */
[----:B----4-:R-:W-:-:S05]  /*0200*/  IMAD.WIDE R2, R11, 0x4, R8 ;  /* 0x000000040b027825 */ /* 0x010fca00078e0208 */
[----:B------:R-:W-:Y:S04]  /*0210*/  STG.E.64 desc[UR4][R2.64], R12 ;  /* 0x0000000c02007986 */ /* 0x000fe8000c101b04 */
[----:B------:R-:W-:Y:S01]  /*0220*/  STG.E.U16 desc[UR4][R6.64], R15 ;  /* 0x0000000f06007986 */ /* 0x000fe2000c101504 */
[----:B------:R-:W-:Y:S05]  /*0230*/  EXIT ;  /* 0x000000000000794d */ /* 0x000fea0003800000 */
.L_x_0:
[----:B------:R-:W-:-:S00]  /*0240*/  BRA `(.L_x_0) ;  /* 0xfffffffc00fc7947 */ /* 0x000fc0000383ffff */
[----:B------:R-:W-:-:S00]  /*0250*/  NOP ;  /* 0x0000000000007918 */ /* 0x000fc00000000000 */
        /* <DEDUP_REMOVED lines=10> */
.L_x_1:


//--------------------- .nv.constant0.triton_poi_fused_max_pool2d_with_indices_13 --------------------------
	.section	.nv.constant0.triton_poi_fused_max_pool2d_with_indices_13,"a",@progbits
	.sectionflags	@""
	.align	4
.nv.constant0.triton_poi_fused_max_pool2d_with_indices_13:
	.zero		556
